//
// Generated by NVIDIA NVVM Compiler
//
// Compiler Build ID: CL-36424714
// Cuda compilation tools, release 13.0, V13.0.88
// Based on NVVM 20.0.0
//

.version 9.0
.target sm_100
.address_size 64

	// .globl	_Z6kernelPi

.visible .entry _Z6kernelPi(
	.param .u64 .ptr .align 1 _Z6kernelPi_param_0
)
{
	.reg .b32 	%r<8>;
	.reg .b64 	%rd<5>;

	ld.param.u64 	%rd1, [_Z6kernelPi_param_0];
	cvta.to.global.u64 	%rd2, %rd1;
	mov.u32 	%r1, %ntid.x;
	mov.u32 	%r2, %ctaid.x;
	mov.u32 	%r3, %tid.x;
	mad.lo.s32 	%r4, %r1, %r2, %r3;
	add.s32 	%r5, %r2, 1;
	shr.u32 	%r6, %r5, %r3;
	and.b32  	%r7, %r6, 1;
	mul.wide.s32 	%rd3, %r4, 4;
	add.s64 	%rd4, %rd2, %rd3;
	st.global.u32 	[%rd4], %r7;
	ret;

}


// ===== COMPILED SASS (sm_100) =====

	.target	sm_100

	.elftype	@"ET_EXEC"


//--------------------- .note.nv.tkinfo           --------------------------
	.section	.note.nv.tkinfo,"",@"SHT_NOTE"
	.sectionflags	@"SHF_NOTE_NV_TKINFO"
	.tkinfo
        /*0018*/ 	.word	0x00000002
        /*0030*/ 	.string	""
        /*0030*/ 	.string	"ptxas"
        /*0030*/ 	.string	"Cuda compilation tools, release 13.0, V13.0.88"
        /*0030*/ 	.string	"Build cuda_13.0.r13.0/compiler.36424714_0"
        /*0030*/ 	.string	"-arch sm_100 -m 64 "



//--------------------- .note.nv.cuinfo           --------------------------
	.section	.note.nv.cuinfo,"",@"SHT_NOTE"
	.sectionflags	@"SHF_NOTE_NV_CUINFO"
        /*0018*/ 	.short	0x0002
        /*001a*/ 	.short	0x0064
        /*001c*/ 	.short	0x0082
	.zero		2


//--------------------- .nv.info                  --------------------------
	.section	.nv.info,"",@"SHT_CUDA_INFO"
	.align	4


	//----- nvinfo : EIATTR_REGCOUNT
	.align		4
        /*0000*/ 	.byte	0x04, 0x2f
        /*0002*/ 	.short	(.L_1 - .L_0)
	.align		4
.L_0:
        /*0004*/ 	.word	index@(_Z6kernelPi)
        /*0008*/ 	.word	0x00000008


	//----- nvinfo : EIATTR_FRAME_SIZE
	.align		4
.L_1:
        /*000c*/ 	.byte	0x04, 0x11
        /*000e*/ 	.short	(.L_3 - .L_2)
	.align		4
.L_2:
        /*0010*/ 	.word	index@(_Z6kernelPi)
        /*0014*/ 	.word	0x00000000


	//----- nvinfo : EIATTR_MIN_STACK_SIZE
	.align		4
.L_3:
        /*0018*/ 	.byte	0x04, 0x12
        /*001a*/ 	.short	(.L_5 - .L_4)
	.align		4
.L_4:
        /*001c*/ 	.word	index@(_Z6kernelPi)
        /*0020*/ 	.word	0x00000000
.L_5:


//--------------------- .nv.compat                --------------------------
	.section	.nv.compat,"",@"SHT_CUDA_COMPAT_INFO"
	.align	4
        /*0000*/ 	.byte	0x02, 0x09, 0x00, 0x00, 0x02, 0x02, 0x01, 0x00, 0x02, 0x05, 0x05, 0x00, 0x03, 0x07, 0x01, 0x01
        /*0010*/ 	.byte	0x02, 0x03, 0x00, 0x00, 0x02, 0x06, 0x01, 0x00, 0x04, 0x0b, 0x08, 0x00, 0x09, 0x00, 0x00, 0x00
        /*0020*/ 	.byte	0x00, 0x00, 0x00, 0x00


//--------------------- .nv.info._Z6kernelPi      --------------------------
	.section	.nv.info._Z6kernelPi,"",@"SHT_CUDA_INFO"
	.sectionflags	@""
	.align	4


	//----- nvinfo : EIATTR_CUDA_API_VERSION
	.align		4
        /*0000*/ 	.byte	0x04, 0x37
        /*0002*/ 	.short	(.L_7 - .L_6)
.L_6:
        /*0004*/ 	.word	0x00000082


	//----- nvinfo : EIATTR_KPARAM_INFO
	.align		4
.L_7:
        /*0008*/ 	.byte	0x04, 0x17
        /*000a*/ 	.short	(.L_9 - .L_8)
.L_8:
        /*000c*/ 	.word	0x00000000
        /*0010*/ 	.short	0x0000
        /*0012*/ 	.short	0x0000
        /*0014*/ 	.byte	0x00, 0xf5, 0x21, 0x00


	//----- nvinfo : EIATTR_SPARSE_MMA_MASK
	.align		4
.L_9:
        /*0018*/ 	.byte	0x03, 0x50
        /*001a*/ 	.short	0x0000


	//----- nvinfo : EIATTR_MAXREG_COUNT
	.align		4
        /*001c*/ 	.byte	0x03, 0x1b
        /*001e*/ 	.short	0x00ff


	//----- nvinfo : EIATTR_MERCURY_ISA_VERSION
	.align		4
        /*0020*/ 	.byte	0x03, 0x5f
        /*0022*/ 	.short	0x0101


	//----- nvinfo : EIATTR_VRC_CTA_INIT_COUNT
	.align		4
        /*0024*/ 	.byte	0x02, 0x4a
	.zero		1
	.zero		1


	//----- nvinfo : EIATTR_EXIT_INSTR_OFFSETS
	.align		4
        /*0028*/ 	.byte	0x04, 0x1c
        /*002a*/ 	.short	(.L_11 - .L_10)


	//   ....[0]....
.L_10:
        /*002c*/ 	.word	0x000000c0


	//----- nvinfo : EIATTR_CBANK_PARAM_SIZE
	.align		4
.L_11:
        /*0030*/ 	.byte	0x03, 0x19
        /*0032*/ 	.short	0x0008


	//----- nvinfo : EIATTR_PARAM_CBANK
	.align		4
        /*0034*/ 	.byte	0x04, 0x0a
        /*0036*/ 	.short	(.L_13 - .L_12)
	.align		4
.L_12:
        /*0038*/ 	.word	index@(.nv.constant0._Z6kernelPi)
        /*003c*/ 	.short	0x0380
        /*003e*/ 	.short	0x0008


	//----- nvinfo : EIATTR_SW_WAR
	.align		4
.L_13:
        /*0040*/ 	.byte	0x04, 0x36
        /*0042*/ 	.short	(.L_15 - .L_14)
.L_14:
        /*0044*/ 	.word	0x00000008
.L_15:


//--------------------- .nv.callgraph             --------------------------
	.section	.nv.callgraph,"",@"SHT_CUDA_CALLGRAPH"
	.align	4
	.sectionentsize	8
	.align		4
        /*0000*/ 	.word	0x00000000
	.align		4
        /*0004*/ 	.word	0xffffffff
	.align		4
        /*0008*/ 	.word	0x00000000
	.align		4
        /*000c*/ 	.word	0xfffffffe
	.align		4
        /*0010*/ 	.word	0x00000000
	.align		4
        /*0014*/ 	.word	0xfffffffd
	.align		4
        /*0018*/ 	.word	0x00000000
	.align		4
        /*001c*/ 	.word	0xfffffffc


//--------------------- .text._Z6kernelPi         --------------------------
	.section	.text._Z6kernelPi,"ax",@progbits
	.align	128
        .global         _Z6kernelPi
        .type           _Z6kernelPi,@function
        .size           _Z6kernelPi,(.L_x_1 - _Z6kernelPi)
        .other          _Z6kernelPi,@"STO_CUDA_ENTRY STV_DEFAULT"
_Z6kernelPi:
.text._Z6kernelPi:
[----:B------:R-:W-:Y:S01]  /*0000*/  LDC R1, c[0x0][0x37c] ;  /* 0x0000df00ff017b82 */ /* 0x000fe20000000800 */
[----:B------:R-:W0:Y:S07]  /*0010*/  S2R R5, SR_CTAID.X ;  /* 0x0000000000057919 */ /* 0x000e2e0000002500 */
[----:B------:R-:W1:Y:S01]  /*0020*/  LDC.64 R2, c[0x0][0x380] ;  /* 0x0000e000ff027b82 */ /* 0x000e620000000a00 */
[----:B------:R-:W2:Y:S01]  /*0030*/  LDCU UR6, c[0x0][0x360] ;  /* 0x00006c00ff0677ac */ /* 0x000ea20008000800 */
[----:B------:R-:W2:Y:S01]  /*0040*/  S2R R4, SR_TID.X ;  /* 0x0000000000047919 */ /* 0x000ea20000002100 */
[----:B------:R-:W3:Y:S01]  /*0050*/  LDCU.64 UR4, c[0x0][0x358] ;  /* 0x00006b00ff0477ac */ /* 0x000ee20008000a00 */
[C---:B0-----:R-:W-:Y:S01]  /*0060*/  IADD3 R0, PT, PT, R5.reuse, 0x1, RZ ;  /* 0x0000000105007810 */ /* 0x041fe20007ffe0ff */
[----:B--2---:R-:W-:-:S03]  /*0070*/  IMAD R5, R5, UR6, R4 ;  /* 0x0000000605057c24 */ /* 0x004fc6000f8e0204 */
[----:B------:R-:W-:Y:S01]  /*0080*/  SHF.R.U32.HI R0, RZ, R4, R0 ;  /* 0x00000004ff007219 */ /* 0x000fe20000011600 */
[----:B-1----:R-:W-:-:S03]  /*0090*/  IMAD.WIDE R2, R5, 0x4, R2 ;  /* 0x0000000405027825 */ /* 0x002fc600078e0202 */
[----:B------:R-:W-:-:S05]  /*00a0*/  LOP3.LUT R5, R0, 0x1, RZ, 0xc0, !PT ;  /* 0x0000000100057812 */ /* 0x000fca00078ec0ff */
[----:B---3--:R-:W-:Y:S01]  /*00b0*/  STG.E desc[UR4][R2.64], R5 ;  /* 0x0000000502007986 */ /* 0x008fe2000c101904 */
[----:B------:R-:W-:Y:S05]  /*00c0*/  EXIT ;  /* 0x000000000000794d */ /* 0x000fea0003800000 */
.L_x_0:
[----:B------:R-:W-:-:S00]  /*00d0*/  BRA `(.L_x_0) ;  /* 0xfffffffc00fc7947 */ /* 0x000fc0000383ffff */
[----:B------:R-:W-:-:S00]  /*00e0*/  NOP ;  /* 0x0000000000007918 */ /* 0x000fc00000000000 */
        /* <DEDUP_REMOVED lines=9> */
.L_x_1:


//--------------------- .nv.shared.reserved.0     --------------------------
	.section	.nv.shared.reserved.0,"aw",@nobits
	.weak		__nv_reservedSMEM_offset_0_alias
	.size		__nv_reservedSMEM_offset_0_alias, 0, 64
	.other		__nv_reservedSMEM_offset_0_alias,@"STO_CUDA_RESERVED_SHARED STV_DEFAULT"
__nv_reservedSMEM_offset_0_alias:
	.zero		0
	.zero		64


//--------------------- .nv.constant0._Z6kernelPi --------------------------
	.section	.nv.constant0._Z6kernelPi,"a",@progbits
	.sectionflags	@""
	.align	4
.nv.constant0._Z6kernelPi:
	.zero		904


//--------------------- SYMBOLS --------------------------

	.type		.nv.reservedSmem.offset0,@object
	.size		.nv.reservedSmem.offset0,0x4
